	.headerflags	@"EF_CUDA_TEXMODE_UNIFIED EF_CUDA_64BIT_ADDRESS EF_CUDA_ACCELERATORS EF_CUDA_SM90 EF_CUDA_VIRTUAL_SM(EF_CUDA_SM90)"
	.elftype	@"ET_EXEC"


//--------------------- .nv.info                  --------------------------
	.section	.nv.info,"",@"SHT_CUDA_INFO"
	.align	4


	//----- nvinfo : EIATTR_REGCOUNT
	.align		4
        /*0000*/ 	.byte	0x04, 0x2f
        /*0002*/ 	.short	(.L_1 - .L_0)
	.align		4
.L_0:
        /*0004*/ 	.word	index@(triton_poi_fused_convolution_20)
        /*0008*/ 	.word	0x00000012


	//----- nvinfo : EIATTR_MIN_STACK_SIZE
	.align		4
.L_1:
        /*000c*/ 	.byte	0x04, 0x12
        /*000e*/ 	.short	(.L_3 - .L_2)
	.align		4
.L_2:
        /*0010*/ 	.word	index@(triton_poi_fused_convolution_20)
        /*0014*/ 	.word	0x00000000


	//----- nvinfo : EIATTR_FRAME_SIZE
	.align		4
.L_3:
        /*0018*/ 	.byte	0x04, 0x11
        /*001a*/ 	.short	(.L_5 - .L_4)
	.align		4
.L_4:
        /*001c*/ 	.word	index@(triton_poi_fused_convolution_20)
        /*0020*/ 	.word	0x00000000


	//----- nvinfo : EIATTR_MIN_STACK_SIZE
	.align		4
.L_5:
        /*0024*/ 	.byte	0x04, 0x12
        /*0026*/ 	.short	(.L_7 - .L_6)
	.align		4
.L_6:
        /*0028*/ 	.word	index@(triton_poi_fused_convolution_20)
        /*002c*/ 	.word	0x00000000
.L_7:


//--------------------- .nv.info.triton_poi_fused_convolution_20 --------------------------
	.section	.nv.info.triton_poi_fused_convolution_20,"",@"SHT_CUDA_INFO"
	.sectionflags	@""
	.align	4


	//----- nvinfo : EIATTR_CUDA_API_VERSION
	.align		4
        /*0000*/ 	.byte	0x04, 0x37
        /*0002*/ 	.short	(.L_9 - .L_8)
.L_8:
        /*0004*/ 	.word	0x0000007c


	//----- nvinfo : EIATTR_KPARAM_INFO
	.align		4
.L_9:
        /*0008*/ 	.byte	0x04, 0x17
        /*000a*/ 	.short	(.L_11 - .L_10)
.L_10:
        /*000c*/ 	.word	0x00000000
        /*0010*/ 	.short	0x0002
        /*0012*/ 	.short	0x0010
        /*0014*/ 	.byte	0x00, 0xf0, 0x11, 0x00


	//----- nvinfo : EIATTR_KPARAM_INFO
	.align		4
.L_11:
        /*0018*/ 	.byte	0x04, 0x17
        /*001a*/ 	.short	(.L_13 - .L_12)
.L_12:
        /*001c*/ 	.word	0x00000000
        /*0020*/ 	.short	0x0001
        /*0022*/ 	.short	0x0008
        /*0024*/ 	.byte	0x00, 0xf4, 0x21, 0x00


	//----- nvinfo : EIATTR_KPARAM_INFO
	.align		4
.L_13:
        /*0028*/ 	.byte	0x04, 0x17
        /*002a*/ 	.short	(.L_15 - .L_14)
.L_14:
        /*002c*/ 	.word	0x00000000
        /*0030*/ 	.short	0x0000
        /*0032*/ 	.short	0x0000
        /*0034*/ 	.byte	0x00, 0xf4, 0x21, 0x00


	//----- nvinfo : EIATTR_SPARSE_MMA_MASK
	.align		4
.L_15:
        /*0038*/ 	.byte	0x03, 0x50
        /*003a*/ 	.short	0x0000


	//----- nvinfo : EIATTR_MAXREG_COUNT
	.align		4
        /*003c*/ 	.byte	0x03, 0x1b
        /*003e*/ 	.short	0x00ff


	//----- nvinfo : EIATTR_EXIT_INSTR_OFFSETS
	.align		4
        /*0040*/ 	.byte	0x04, 0x1c
        /*0042*/ 	.short	(.L_17 - .L_16)


	//   ....[0]....
.L_16:
        /*0044*/ 	.word	0x00000280


	//----- nvinfo : EIATTR_REQNTID
	.align		4
.L_17:
        /*0048*/ 	.byte	0x04, 0x10
        /*004a*/ 	.short	(.L_19 - .L_18)
.L_18:
        /*004c*/ 	.word	0x00000080
        /*0050*/ 	.word	0x00000001
        /*0054*/ 	.word	0x00000001


	//----- nvinfo : EIATTR_CBANK_PARAM_SIZE
	.align		4
.L_19:
        /*0058*/ 	.byte	0x03, 0x19
        /*005a*/ 	.short	0x0014


	//----- nvinfo : EIATTR_PARAM_CBANK
	.align		4
        /*005c*/ 	.byte	0x04, 0x0a
        /*005e*/ 	.short	(.L_21 - .L_20)
	.align		4
.L_20:
        /*0060*/ 	.word	index@(.nv.constant0.triton_poi_fused_convolution_20)
        /*0064*/ 	.short	0x0210
        /*0066*/ 	.short	0x0014


	//----- nvinfo : EIATTR_SW_WAR
	.align		4
.L_21:
        /*0068*/ 	.byte	0x04, 0x36
        /*006a*/ 	.short	(.L_23 - .L_22)
.L_22:
        /*006c*/ 	.word	0x00000008
.L_23:


//--------------------- .nv.callgraph             --------------------------
	.section	.nv.callgraph,"",@"SHT_CUDA_CALLGRAPH"
	.align	4
	.sectionentsize	8
	.align		4
        /*0000*/ 	.word	0x00000000
	.align		4
        /*0004*/ 	.word	0xffffffff
	.align		4
        /*0008*/ 	.word	0x00000000
	.align		4
        /*000c*/ 	.word	0xfffffffe
	.align		4
        /*0010*/ 	.word	0x00000000
	.align		4
        /*0014*/ 	.word	0xfffffffd
	.align		4
        /*0018*/ 	.word	0x00000000
	.align		4
        /*001c*/ 	.word	0xfffffffc


//--------------------- .text.triton_poi_fused_convolution_20 --------------------------
	.section	.text.triton_poi_fused_convolution_20,"ax",@progbits
	.align	128
        .global         triton_poi_fused_convolution_20
        .type           triton_poi_fused_convolution_20,@function
        .size           triton_poi_fused_convolution_20,(.L_x_1 - triton_poi_fused_convolution_20)
        .other          triton_poi_fused_convolution_20,@"STO_CUDA_ENTRY STV_DEFAULT"
triton_poi_fused_convolution_20:
.text.triton_poi_fused_convolution_20:
[----:B------:R-:W-:Y:S01]  /*0000*/  LDC R1, c[0x0][0x28] ;  /* 0x00000a00ff017b82 */ /* 0x000fe20000000800 */
[----:B------:R-:W1:Y:S07]  /*0010*/  S2R R0, SR_TID.X ;  /* 0x0000000000007919 */ /* 0x000e6e0000002100 */
[----:B------:R-:W2:Y:S01]  /*0020*/  LDC.64 R2, c[0x0][0x218] ;  /* 0x00008600ff027b82 */ /* 0x000ea20000000a00 */
[----:B------:R-:W-:Y:S01]  /*0030*/  ULDC.64 UR4, c[0x0][0x208] ;  /* 0x0000820000047ab9 */ /* 0x000fe20000000a00 */
[----:B------:R-:W3:Y:S06]  /*0040*/  S2R R9, SR_CTAID.X ;  /* 0x0000000000097919 */ /* 0x000eec0000002500 */
[----:B------:R-:W4:Y:S01]  /*0050*/  LDC.64 R4, c[0x0][0x210] ;  /* 0x00008400ff047b82 */ /* 0x000f220000000a00 */
[----:B-1----:R-:W-:Y:S01]  /*0060*/  IMAD.SHL.U32 R0, R0, 0x4, RZ ;  /* 0x0000000400007824 */ /* 0x002fe200078e00ff */
[----:B---3--:R-:W-:-:S04]  /*0070*/  SHF.R.S32.HI R6, RZ, 0x15, R9 ;  /* 0x00000015ff067819 */ /* 0x008fc80000011409 */
[----:B------:R-:W-:Y:S02]  /*0080*/  LOP3.LUT R0, R0, 0x1fc, RZ, 0xc0, !PT ;  /* 0x000001fc00007812 */ /* 0x000fe400078ec0ff */
[----:B------:R-:W-:Y:S02]  /*0090*/  SGXT R6, R6, 0x1 ;  /* 0x000000010606781a */ /* 0x000fe40000000200 */
[----:B------:R-:W-:-:S04]  /*00a0*/  LEA R9, R9, R0, 0xa ;  /* 0x0000000009097211 */ /* 0x000fc800078e50ff */
[----:B------:R-:W-:Y:S01]  /*00b0*/  LEA.HI R6, R6, R9, RZ, 0x6 ;  /* 0x0000000906067211 */ /* 0x000fe200078f30ff */
[----:B----4-:R-:W-:-:S03]  /*00c0*/  IMAD.WIDE R8, R9, 0x4, R4 ;  /* 0x0000000409087825 */ /* 0x010fc600078e0204 */
[--C-:B------:R-:W-:Y:S01]  /*00d0*/  SHF.R.S32.HI R0, RZ, 0x6, R6.reuse ;  /* 0x00000006ff007819 */ /* 0x100fe20000011406 */
[----:B------:R-:W-:Y:S01]  /*00e0*/  VIADD R7, R6, 0x200 ;  /* 0x0000020006077836 */ /* 0x000fe20000000000 */
[----:B------:R-:W-:Y:S01]  /*00f0*/  SHF.R.S32.HI R11, RZ, 0x1f, R6 ;  /* 0x0000001fff0b7819 */ /* 0x000fe20000011406 */
[----:B------:R-:W3:Y:S03]  /*0100*/  LDG.E.128 R12, desc[UR4][R8.64+0x800] ;  /* 0x00080004080c7981 */ /* 0x000ee6000c1e1d00 */
[--C-:B------:R-:W-:Y:S02]  /*0110*/  SHF.R.S32.HI R6, RZ, 0x6, R7.reuse ;  /* 0x00000006ff067819 */ /* 0x100fe40000011407 */
[----:B------:R-:W-:Y:S02]  /*0120*/  SHF.R.S32.HI R7, RZ, 0x1f, R7 ;  /* 0x0000001fff077819 */ /* 0x000fe40000011407 */
[----:B------:R-:W-:-:S02]  /*0130*/  LEA.HI R11, R11, R0, RZ, 0xa ;  /* 0x000000000b0b7211 */ /* 0x000fc400078f50ff */
[----:B------:R-:W-:Y:S02]  /*0140*/  LEA.HI R7, R7, R6, RZ, 0xa ;  /* 0x0000000607077211 */ /* 0x000fe400078f50ff */
[----:B------:R-:W-:Y:S02]  /*0150*/  LOP3.LUT R11, R11, 0xfffffc00, RZ, 0xc0, !PT ;  /* 0xfffffc000b0b7812 */ /* 0x000fe400078ec0ff */
[----:B------:R-:W-:Y:S02]  /*0160*/  LOP3.LUT R7, R7, 0xfffffc00, RZ, 0xc0, !PT ;  /* 0xfffffc0007077812 */ /* 0x000fe400078ec0ff */
[----:B------:R-:W-:-:S03]  /*0170*/  IADD3 R11, R0, -R11, RZ ;  /* 0x8000000b000b7210 */ /* 0x000fc60007ffe0ff */
[----:B------:R-:W-:Y:S02]  /*0180*/  IMAD.IADD R7, R6, 0x1, -R7 ;  /* 0x0000000106077824 */ /* 0x000fe400078e0a07 */
[----:B--2---:R-:W-:-:S04]  /*0190*/  IMAD.WIDE R10, R11, 0x4, R2 ;  /* 0x000000040b0a7825 */ /* 0x004fc800078e0202 */
[----:B------:R-:W-:Y:S02]  /*01a0*/  IMAD.WIDE R2, R7, 0x4, R2 ;  /* 0x0000000407027825 */ /* 0x000fe400078e0202 */
[----:B------:R-:W2:Y:S04]  /*01b0*/  LDG.E.128 R4, desc[UR4][R8.64] ;  /* 0x0000000408047981 */ /* 0x000ea8000c1e1d00 */
[----:B------:R-:W2:Y:S04]  /*01c0*/  LDG.E.EL R10, desc[UR4][R10.64] ;  /* 0x000000040a0a7981 */ /* 0x000ea8000c2e1900 */
[----:B------:R-:W3:Y:S01]  /*01d0*/  LDG.E.EL R2, desc[UR4][R2.64] ;  /* 0x0000000402027981 */ /* 0x000ee2000c2e1900 */
[--C-:B--2---:R-:W-:Y:S01]  /*01e0*/  FADD R4, R4, R10.reuse ;  /* 0x0000000a04047221 */ /* 0x104fe20000000000 */
[--C-:B------:R-:W-:Y:S01]  /*01f0*/  FADD R5, R5, R10.reuse ;  /* 0x0000000a05057221 */ /* 0x100fe20000000000 */
[--C-:B------:R-:W-:Y:S01]  /*0200*/  FADD R6, R6, R10.reuse ;  /* 0x0000000a06067221 */ /* 0x100fe20000000000 */
[----:B------:R-:W-:Y:S01]  /*0210*/  FADD R7, R7, R10 ;  /* 0x0000000a07077221 */ /* 0x000fe20000000000 */
[--C-:B---3--:R-:W-:Y:S01]  /*0220*/  FADD R12, R12, R2.reuse ;  /* 0x000000020c0c7221 */ /* 0x108fe20000000000 */
[--C-:B------:R-:W-:Y:S01]  /*0230*/  FADD R13, R13, R2.reuse ;  /* 0x000000020d0d7221 */ /* 0x100fe20000000000 */
[--C-:B------:R-:W-:Y:S01]  /*0240*/  FADD R14, R14, R2.reuse ;  /* 0x000000020e0e7221 */ /* 0x100fe20000000000 */
[----:B------:R-:W-:Y:S01]  /*0250*/  FADD R15, R15, R2 ;  /* 0x000000020f0f7221 */ /* 0x000fe20000000000 */
[----:B------:R-:W-:Y:S04]  /*0260*/  STG.E.128 desc[UR4][R8.64], R4 ;  /* 0x0000000408007986 */ /* 0x000fe8000c101d04 */
[----:B------:R-:W-:Y:S01]  /*0270*/  STG.E.128 desc[UR4][R8.64+0x800], R12 ;  /* 0x0008000c08007986 */ /* 0x000fe2000c101d04 */
[----:B------:R-:W-:Y:S05]  /*0280*/  EXIT ;  /* 0x000000000000794d */ /* 0x000fea0003800000 */
.L_x_0:
[----:B------:R-:W-:-:S00]  /*0290*/  BRA `(.L_x_0) ;  /* 0xfffffffc00fc7947 */ /* 0x000fc0000383ffff */
[----:B------:R-:W-:-:S00]  /*02a0*/  NOP ;  /* 0x0000000000007918 */ /* 0x000fc00000000000 */
        /* <DEDUP_REMOVED lines=13> */
.L_x_1:


//--------------------- .nv.constant0.triton_poi_fused_convolution_20 --------------------------
	.section	.nv.constant0.triton_poi_fused_convolution_20,"a",@progbits
	.sectionflags	@""
	.align	4
.nv.constant0.triton_poi_fused_convolution_20:
	.zero		548
